//
// Generated by NVIDIA NVVM Compiler
//
// Compiler Build ID: CL-36424714
// Cuda compilation tools, release 13.0, V13.0.88
// Based on NVVM 20.0.0
//

.version 9.0
.target sm_100
.address_size 64

	// .globl	RGBX_to_RGB

.visible .entry RGBX_to_RGB(
	.param .u32 RGBX_to_RGB_param_0,
	.param .u32 RGBX_to_RGB_param_1,
	.param .u32 RGBX_to_RGB_param_2,
	.param .u64 .ptr .align 1 RGBX_to_RGB_param_3,
	.param .u32 RGBX_to_RGB_param_4,
	.param .u32 RGBX_to_RGB_param_5,
	.param .u32 RGBX_to_RGB_param_6,
	.param .u64 .ptr .align 1 RGBX_to_RGB_param_7
)
{
	.reg .pred 	%p<8>;
	.reg .b16 	%rs<4>;
	.reg .b32 	%r<27>;
	.reg .b64 	%rd<17>;

	ld.param.u32 	%r7, [RGBX_to_RGB_param_0];
	ld.param.u32 	%r8, [RGBX_to_RGB_param_1];
	ld.param.u32 	%r5, [RGBX_to_RGB_param_2];
	ld.param.u64 	%rd1, [RGBX_to_RGB_param_3];
	ld.param.u32 	%r9, [RGBX_to_RGB_param_4];
	ld.param.u32 	%r10, [RGBX_to_RGB_param_5];
	ld.param.u32 	%r6, [RGBX_to_RGB_param_6];
	ld.param.u64 	%rd2, [RGBX_to_RGB_param_7];
	mov.u32 	%r11, %ctaid.x;
	mov.u32 	%r12, %ntid.x;
	mov.u32 	%r13, %tid.x;
	mad.lo.s32 	%r1, %r11, %r12, %r13;
	mov.u32 	%r14, %ctaid.y;
	mov.u32 	%r15, %ntid.y;
	mov.u32 	%r16, %tid.y;
	mad.lo.s32 	%r2, %r14, %r15, %r16;
	mul.lo.s32 	%r17, %r1, %r7;
	div.u32 	%r3, %r17, %r9;
	mul.lo.s32 	%r18, %r8, %r2;
	div.u32 	%r4, %r18, %r10;
	setp.ge.u32 	%p1, %r3, %r7;
	setp.ge.u32 	%p2, %r4, %r8;
	or.pred  	%p3, %p1, %p2;
	setp.ge.u32 	%p4, %r1, %r9;
	or.pred  	%p5, %p4, %p3;
	setp.ge.u32 	%p6, %r2, %r10;
	or.pred  	%p7, %p6, %p5;
	@%p7 bra 	$L__BB0_2;
	cvta.to.global.u64 	%rd3, %rd1;
	cvta.to.global.u64 	%rd4, %rd2;
	shl.b32 	%r19, %r3, 2;
	mad.lo.s32 	%r20, %r4, %r5, %r19;
	mul.lo.s32 	%r21, %r6, %r2;
	mad.lo.s32 	%r22, %r1, 3, %r21;
	add.s32 	%r23, %r20, 2;
	cvt.u64.u32 	%rd5, %r23;
	add.s64 	%rd6, %rd3, %rd5;
	ld.global.u8 	%rs1, [%rd6];
	cvt.u64.u32 	%rd7, %r22;
	add.s64 	%rd8, %rd4, %rd7;
	st.global.u8 	[%rd8], %rs1;
	add.s32 	%r24, %r20, 1;
	cvt.u64.u32 	%rd9, %r24;
	add.s64 	%rd10, %rd3, %rd9;
	ld.global.u8 	%rs2, [%rd10];
	add.s32 	%r25, %r22, 1;
	cvt.u64.u32 	%rd11, %r25;
	add.s64 	%rd12, %rd4, %rd11;
	st.global.u8 	[%rd12], %rs2;
	cvt.u64.u32 	%rd13, %r20;
	add.s64 	%rd14, %rd3, %rd13;
	ld.global.u8 	%rs3, [%rd14];
	add.s32 	%r26, %r22, 2;
	cvt.u64.u32 	%rd15, %r26;
	add.s64 	%rd16, %rd4, %rd15;
	st.global.u8 	[%rd16], %rs3;
$L__BB0_2:
	ret;

}


// ===== COMPILED SASS (sm_100) =====

	.target	sm_100

	.elftype	@"ET_EXEC"


//--------------------- .note.nv.tkinfo           --------------------------
	.section	.note.nv.tkinfo,"",@"SHT_NOTE"
	.sectionflags	@"SHF_NOTE_NV_TKINFO"
	.tkinfo
        /*0018*/ 	.word	0x00000002
        /*0030*/ 	.string	""
        /*0030*/ 	.string	"ptxas"
        /*0030*/ 	.string	"Cuda compilation tools, release 13.0, V13.0.88"
        /*0030*/ 	.string	"Build cuda_13.0.r13.0/compiler.36424714_0"
        /*0030*/ 	.string	"-arch sm_100 -m 64 "



//--------------------- .note.nv.cuinfo           --------------------------
	.section	.note.nv.cuinfo,"",@"SHT_NOTE"
	.sectionflags	@"SHF_NOTE_NV_CUINFO"
        /*0018*/ 	.short	0x0002
        /*001a*/ 	.short	0x0064
        /*001c*/ 	.short	0x0082
	.zero		2


//--------------------- .nv.info                  --------------------------
	.section	.nv.info,"",@"SHT_CUDA_INFO"
	.align	4


	//----- nvinfo : EIATTR_REGCOUNT
	.align		4
        /*0000*/ 	.byte	0x04, 0x2f
        /*0002*/ 	.short	(.L_1 - .L_0)
	.align		4
.L_0:
        /*0004*/ 	.word	index@(RGBX_to_RGB)
        /*0008*/ 	.word	0x00000010


	//----- nvinfo : EIATTR_FRAME_SIZE
	.align		4
.L_1:
        /*000c*/ 	.byte	0x04, 0x11
        /*000e*/ 	.short	(.L_3 - .L_2)
	.align		4
.L_2:
        /*0010*/ 	.word	index@(RGBX_to_RGB)
        /*0014*/ 	.word	0x00000000


	//----- nvinfo : EIATTR_MIN_STACK_SIZE
	.align		4
.L_3:
        /*0018*/ 	.byte	0x04, 0x12
        /*001a*/ 	.short	(.L_5 - .L_4)
	.align		4
.L_4:
        /*001c*/ 	.word	index@(RGBX_to_RGB)
        /*0020*/ 	.word	0x00000000
.L_5:


//--------------------- .nv.compat                --------------------------
	.section	.nv.compat,"",@"SHT_CUDA_COMPAT_INFO"
	.align	4
        /*0000*/ 	.byte	0x02, 0x09, 0x00, 0x00, 0x02, 0x02, 0x01, 0x00, 0x02, 0x05, 0x05, 0x00, 0x03, 0x07, 0x01, 0x01
        /*0010*/ 	.byte	0x02, 0x03, 0x00, 0x00, 0x02, 0x06, 0x01, 0x00, 0x04, 0x0b, 0x08, 0x00, 0x09, 0x00, 0x00, 0x00
        /*0020*/ 	.byte	0x00, 0x00, 0x00, 0x00


//--------------------- .nv.info.RGBX_to_RGB      --------------------------
	.section	.nv.info.RGBX_to_RGB,"",@"SHT_CUDA_INFO"
	.sectionflags	@""
	.align	4


	//----- nvinfo : EIATTR_CUDA_API_VERSION
	.align		4
        /*0000*/ 	.byte	0x04, 0x37
        /*0002*/ 	.short	(.L_7 - .L_6)
.L_6:
        /*0004*/ 	.word	0x00000082


	//----- nvinfo : EIATTR_KPARAM_INFO
	.align		4
.L_7:
        /*0008*/ 	.byte	0x04, 0x17
        /*000a*/ 	.short	(.L_9 - .L_8)
.L_8:
        /*000c*/ 	.word	0x00000000
        /*0010*/ 	.short	0x0007
        /*0012*/ 	.short	0x0028
        /*0014*/ 	.byte	0x00, 0xf5, 0x21, 0x00


	//----- nvinfo : EIATTR_KPARAM_INFO
	.align		4
.L_9:
        /*0018*/ 	.byte	0x04, 0x17
        /*001a*/ 	.short	(.L_11 - .L_10)
.L_10:
        /*001c*/ 	.word	0x00000000
        /*0020*/ 	.short	0x0006
        /*0022*/ 	.short	0x0020
        /*0024*/ 	.byte	0x00, 0xf0, 0x11, 0x00


	//----- nvinfo : EIATTR_KPARAM_INFO
	.align		4
.L_11:
        /*0028*/ 	.byte	0x04, 0x17
        /*002a*/ 	.short	(.L_13 - .L_12)
.L_12:
        /*002c*/ 	.word	0x00000000
        /*0030*/ 	.short	0x0005
        /*0032*/ 	.short	0x001c
        /*0034*/ 	.byte	0x00, 0xf0, 0x11, 0x00


	//----- nvinfo : EIATTR_KPARAM_INFO
	.align		4
.L_13:
        /*0038*/ 	.byte	0x04, 0x17
        /*003a*/ 	.short	(.L_15 - .L_14)
.L_14:
        /*003c*/ 	.word	0x00000000
        /*0040*/ 	.short	0x0004
        /*0042*/ 	.short	0x0018
        /*0044*/ 	.byte	0x00, 0xf0, 0x11, 0x00


	//----- nvinfo : EIATTR_KPARAM_INFO
	.align		4
.L_15:
        /*0048*/ 	.byte	0x04, 0x17
        /*004a*/ 	.short	(.L_17 - .L_16)
.L_16:
        /*004c*/ 	.word	0x00000000
        /*0050*/ 	.short	0x0003
        /*0052*/ 	.short	0x0010
        /*0054*/ 	.byte	0x00, 0xf5, 0x21, 0x00


	//----- nvinfo : EIATTR_KPARAM_INFO
	.align		4
.L_17:
        /*0058*/ 	.byte	0x04, 0x17
        /*005a*/ 	.short	(.L_19 - .L_18)
.L_18:
        /*005c*/ 	.word	0x00000000
        /*0060*/ 	.short	0x0002
        /*0062*/ 	.short	0x0008
        /*0064*/ 	.byte	0x00, 0xf0, 0x11, 0x00


	//----- nvinfo : EIATTR_KPARAM_INFO
	.align		4
.L_19:
        /*0068*/ 	.byte	0x04, 0x17
        /*006a*/ 	.short	(.L_21 - .L_20)
.L_20:
        /*006c*/ 	.word	0x00000000
        /*0070*/ 	.short	0x0001
        /*0072*/ 	.short	0x0004
        /*0074*/ 	.byte	0x00, 0xf0, 0x11, 0x00


	//----- nvinfo : EIATTR_KPARAM_INFO
	.align		4
.L_21:
        /*0078*/ 	.byte	0x04, 0x17
        /*007a*/ 	.short	(.L_23 - .L_22)
.L_22:
        /*007c*/ 	.word	0x00000000
        /*0080*/ 	.short	0x0000
        /*0082*/ 	.short	0x0000
        /*0084*/ 	.byte	0x00, 0xf0, 0x11, 0x00


	//----- nvinfo : EIATTR_SPARSE_MMA_MASK
	.align		4
.L_23:
        /*0088*/ 	.byte	0x03, 0x50
        /*008a*/ 	.short	0x0000


	//----- nvinfo : EIATTR_MAXREG_COUNT
	.align		4
        /*008c*/ 	.byte	0x03, 0x1b
        /*008e*/ 	.short	0x00ff


	//----- nvinfo : EIATTR_MERCURY_ISA_VERSION
	.align		4
        /*0090*/ 	.byte	0x03, 0x5f
        /*0092*/ 	.short	0x0101


	//----- nvinfo : EIATTR_VRC_CTA_INIT_COUNT
	.align		4
        /*0094*/ 	.byte	0x02, 0x4a
	.zero		1
	.zero		1


	//----- nvinfo : EIATTR_EXIT_INSTR_OFFSETS
	.align		4
        /*0098*/ 	.byte	0x04, 0x1c
        /*009a*/ 	.short	(.L_25 - .L_24)


	//   ....[0]....
.L_24:
        /*009c*/ 	.word	0x00000350


	//   ....[1]....
        /*00a0*/ 	.word	0x00000550


	//----- nvinfo : EIATTR_CBANK_PARAM_SIZE
	.align		4
.L_25:
        /*00a4*/ 	.byte	0x03, 0x19
        /*00a6*/ 	.short	0x0030


	//----- nvinfo : EIATTR_PARAM_CBANK
	.align		4
        /*00a8*/ 	.byte	0x04, 0x0a
        /*00aa*/ 	.short	(.L_27 - .L_26)
	.align		4
.L_26:
        /*00ac*/ 	.word	index@(.nv.constant0.RGBX_to_RGB)
        /*00b0*/ 	.short	0x0380
        /*00b2*/ 	.short	0x0030


	//----- nvinfo : EIATTR_SW_WAR
	.align		4
.L_27:
        /*00b4*/ 	.byte	0x04, 0x36
        /*00b6*/ 	.short	(.L_29 - .L_28)
.L_28:
        /*00b8*/ 	.word	0x00000008
.L_29:


//--------------------- .nv.callgraph             --------------------------
	.section	.nv.callgraph,"",@"SHT_CUDA_CALLGRAPH"
	.align	4
	.sectionentsize	8
	.align		4
        /*0000*/ 	.word	0x00000000
	.align		4
        /*0004*/ 	.word	0xffffffff
	.align		4
        /*0008*/ 	.word	0x00000000
	.align		4
        /*000c*/ 	.word	0xfffffffe
	.align		4
        /*0010*/ 	.word	0x00000000
	.align		4
        /*0014*/ 	.word	0xfffffffd
	.align		4
        /*0018*/ 	.word	0x00000000
	.align		4
        /*001c*/ 	.word	0xfffffffc


//--------------------- .text.RGBX_to_RGB         --------------------------
	.section	.text.RGBX_to_RGB,"ax",@progbits
	.align	128
        .global         RGBX_to_RGB
        .type           RGBX_to_RGB,@function
        .size           RGBX_to_RGB,(.L_x_1 - RGBX_to_RGB)
        .other          RGBX_to_RGB,@"STO_CUDA_ENTRY STV_DEFAULT"
RGBX_to_RGB:
.text.RGBX_to_RGB:
[----:B------:R-:W-:Y:S01]  /*0000*/  LDC R1, c[0x0][0x37c] ;  /* 0x0000df00ff017b82 */ /* 0x000fe20000000800 */
[----:B------:R-:W0:Y:S01]  /*0010*/  LDCU.64 UR8, c[0x0][0x398] ;  /* 0x00007300ff0877ac */ /* 0x000e220008000a00 */
[----:B------:R-:W1:Y:S06]  /*0020*/  S2R R7, SR_TID.X ;  /* 0x0000000000077919 */ /* 0x000e6c0000002100 */
[----:B------:R-:W1:Y:S01]  /*0030*/  S2UR UR4, SR_CTAID.X ;  /* 0x00000000000479c3 */ /* 0x000e620000002500 */
[----:B------:R-:W2:Y:S01]  /*0040*/  LDCU.64 UR6, c[0x0][0x380] ;  /* 0x00007000ff0677ac */ /* 0x000ea20008000a00 */
[----:B------:R-:W3:Y:S06]  /*0050*/  S2R R9, SR_TID.Y ;  /* 0x0000000000097919 */ /* 0x000eec0000002200 */
[----:B------:R-:W1:Y:S01]  /*0060*/  LDC R6, c[0x0][0x360] ;  /* 0x0000d800ff067b82 */ /* 0x000e620000000800 */
[----:B0-----:R-:W0:Y:S07]  /*0070*/  I2F.U32.RP R5, UR9 ;  /* 0x0000000900057d06 */ /* 0x001e2e0008209000 */
[----:B------:R-:W3:Y:S01]  /*0080*/  S2UR UR5, SR_CTAID.Y ;  /* 0x00000000000579c3 */ /* 0x000ee20000002600 */
[----:B------:R-:W-:-:S02]  /*0090*/  ISETP.NE.U32.AND P5, PT, RZ, UR9, PT ;  /* 0x00000009ff007c0c */ /* 0x000fc4000bfa5070 */
[----:B------:R-:W-:Y:S01]  /*00a0*/  ISETP.NE.U32.AND P2, PT, RZ, UR8, PT ;  /* 0x00000008ff007c0c */ /* 0x000fe2000bf45070 */
[----:B------:R-:W4:Y:S04]  /*00b0*/  I2F.U32.RP R0, UR8 ;  /* 0x0000000800007d06 */ /* 0x000f280008209000 */
[----:B------:R-:W3:Y:S04]  /*00c0*/  LDC R8, c[0x0][0x364] ;  /* 0x0000d900ff087b82 */ /* 0x000ee80000000800 */
[----:B0-----:R-:W0:Y:S08]  /*00d0*/  MUFU.RCP R5, R5 ;  /* 0x0000000500057308 */ /* 0x001e300000001000 */
[----:B----4-:R-:W4:Y:S01]  /*00e0*/  MUFU.RCP R0, R0 ;  /* 0x0000000000007308 */ /* 0x010f220000001000 */
[----:B0-----:R-:W-:-:S07]  /*00f0*/  VIADD R2, R5, 0xffffffe ;  /* 0x0ffffffe05027836 */ /* 0x001fce0000000000 */
[----:B------:R0:W5:Y:S01]  /*0100*/  F2I.FTZ.U32.TRUNC.NTZ R3, R2 ;  /* 0x0000000200037305 */ /* 0x000162000021f000 */
[----:B----4-:R-:W-:Y:S02]  /*0110*/  VIADD R4, R0, 0xffffffe ;  /* 0x0ffffffe00047836 */ /* 0x010fe40000000000 */
[----:B-1----:R-:W-:-:S05]  /*0120*/  IMAD R0, R6, UR4, R7 ;  /* 0x0000000406007c24 */ /* 0x002fca000f8e0207 */
[----:B------:R1:W4:Y:S01]  /*0130*/  F2I.FTZ.U32.TRUNC.NTZ R5, R4 ;  /* 0x0000000400057305 */ /* 0x000322000021f000 */
[----:B0-----:R-:W-:Y:S02]  /*0140*/  HFMA2 R2, -RZ, RZ, 0, 0 ;  /* 0x00000000ff027431 */ /* 0x001fe400000001ff */
[----:B---3--:R-:W-:Y:S01]  /*0150*/  IMAD R6, R8, UR5, R9 ;  /* 0x0000000508067c24 */ /* 0x008fe2000f8e0209 */
[----:B-----5:R-:W-:Y:S01]  /*0160*/  IADD3 R11, PT, PT, RZ, -R3, RZ ;  /* 0x80000003ff0b7210 */ /* 0x020fe20007ffe0ff */
[----:B-1----:R-:W-:-:S04]  /*0170*/  IMAD.MOV.U32 R4, RZ, RZ, RZ ;  /* 0x000000ffff047224 */ /* 0x002fc800078e00ff */
[----:B------:R-:W-:Y:S02]  /*0180*/  IMAD R11, R11, UR9, RZ ;  /* 0x000000090b0b7c24 */ /* 0x000fe4000f8e02ff */
[----:B----4-:R-:W-:Y:S02]  /*0190*/  IMAD.MOV R10, RZ, RZ, -R5 ;  /* 0x000000ffff0a7224 */ /* 0x010fe400078e0a05 */
[----:B------:R-:W-:-:S04]  /*01a0*/  IMAD.HI.U32 R8, R3, R11, R2 ;  /* 0x0000000b03087227 */ /* 0x000fc800078e0002 */
[----:B------:R-:W-:Y:S02]  /*01b0*/  IMAD R7, R10, UR8, RZ ;  /* 0x000000080a077c24 */ /* 0x000fe4000f8e02ff */
[----:B--2---:R-:W-:Y:S02]  /*01c0*/  IMAD R3, R6, UR7, RZ ;  /* 0x0000000706037c24 */ /* 0x004fe4000f8e02ff */
[----:B------:R-:W-:-:S04]  /*01d0*/  IMAD.HI.U32 R5, R5, R7, R4 ;  /* 0x0000000705057227 */ /* 0x000fc800078e0004 */
[----:B------:R-:W-:-:S04]  /*01e0*/  IMAD.HI.U32 R8, R8, R3, RZ ;  /* 0x0000000308087227 */ /* 0x000fc800078e00ff */
[----:B------:R-:W-:Y:S01]  /*01f0*/  IMAD R2, R0, UR6, RZ ;  /* 0x0000000600027c24 */ /* 0x000fe2000f8e02ff */
[----:B------:R-:W-:-:S03]  /*0200*/  IADD3 R4, PT, PT, -R8, RZ, RZ ;  /* 0x000000ff08047210 */ /* 0x000fc60007ffe1ff */
[----:B------:R-:W-:-:S04]  /*0210*/  IMAD.HI.U32 R5, R5, R2, RZ ;  /* 0x0000000205057227 */ /* 0x000fc800078e00ff */
[----:B------:R-:W-:Y:S02]  /*0220*/  IMAD.MOV R7, RZ, RZ, -R5 ;  /* 0x000000ffff077224 */ /* 0x000fe400078e0a05 */
[----:B------:R-:W-:Y:S02]  /*0230*/  IMAD R3, R4, UR9, R3 ;  /* 0x0000000904037c24 */ /* 0x000fe4000f8e0203 */
[----:B------:R-:W-:-:S03]  /*0240*/  IMAD R2, R7, UR8, R2 ;  /* 0x0000000807027c24 */ /* 0x000fc6000f8e0202 */
[----:B------:R-:W-:Y:S02]  /*0250*/  ISETP.GE.U32.AND P3, PT, R3, UR9, PT ;  /* 0x0000000903007c0c */ /* 0x000fe4000bf66070 */
[----:B------:R-:W-:-:S11]  /*0260*/  ISETP.GE.U32.AND P0, PT, R2, UR8, PT ;  /* 0x0000000802007c0c */ /* 0x000fd6000bf06070 */
[----:B------:R-:W-:Y:S02]  /*0270*/  @P3 IADD3 R3, PT, PT, R3, -UR9, RZ ;  /* 0x8000000903033c10 */ /* 0x000fe4000fffe0ff */
[----:B------:R-:W-:Y:S01]  /*0280*/  @P0 VIADD R2, R2, -UR8 ;  /* 0x8000000802020c36 */ /* 0x000fe20008000000 */
[----:B------:R-:W-:Y:S01]  /*0290*/  @P3 IADD3 R8, PT, PT, R8, 0x1, RZ ;  /* 0x0000000108083810 */ /* 0x000fe20007ffe0ff */
[----:B------:R-:W-:Y:S01]  /*02a0*/  @P0 VIADD R5, R5, 0x1 ;  /* 0x0000000105050836 */ /* 0x000fe20000000000 */
[----:B------:R-:W-:Y:S02]  /*02b0*/  ISETP.GE.U32.AND P4, PT, R3, UR9, PT ;  /* 0x0000000903007c0c */ /* 0x000fe4000bf86070 */
[----:B------:R-:W-:-:S11]  /*02c0*/  ISETP.GE.U32.AND P1, PT, R2, UR8, PT ;  /* 0x0000000802007c0c */ /* 0x000fd6000bf26070 */
[----:B------:R-:W-:Y:S02]  /*02d0*/  @P4 IADD3 R8, PT, PT, R8, 0x1, RZ ;  /* 0x0000000108084810 */ /* 0x000fe40007ffe0ff */
[----:B------:R-:W-:Y:S01]  /*02e0*/  @!P5 LOP3.LUT R8, RZ, UR9, RZ, 0x33, !PT ;  /* 0x00000009ff08dc12 */ /* 0x000fe2000f8e33ff */
[----:B------:R-:W-:Y:S01]  /*02f0*/  @P1 VIADD R5, R5, 0x1 ;  /* 0x0000000105051836 */ /* 0x000fe20000000000 */
[----:B------:R-:W-:Y:S02]  /*0300*/  @!P2 LOP3.LUT R5, RZ, UR8, RZ, 0x33, !PT ;  /* 0x00000008ff05ac12 */ /* 0x000fe4000f8e33ff */
[----:B------:R-:W-:-:S04]  /*0310*/  ISETP.GE.U32.AND P0, PT, R8, UR7, PT ;  /* 0x0000000708007c0c */ /* 0x000fc8000bf06070 */
[----:B------:R-:W-:-:S04]  /*0320*/  ISETP.GE.U32.OR P0, PT, R5, UR6, P0 ;  /* 0x0000000605007c0c */ /* 0x000fc80008706470 */
[----:B------:R-:W-:-:S04]  /*0330*/  ISETP.GE.U32.OR P0, PT, R0, UR8, P0 ;  /* 0x0000000800007c0c */ /* 0x000fc80008706470 */
[----:B------:R-:W-:-:S13]  /*0340*/  ISETP.GE.U32.OR P0, PT, R6, UR9, P0 ;  /* 0x0000000906007c0c */ /* 0x000fda0008706470 */
[----:B------:R-:W-:Y:S05]  /*0350*/  @P0 EXIT ;  /* 0x000000000000094d */ /* 0x000fea0003800000 */
[----:B------:R-:W0:Y:S01]  /*0360*/  LDCU UR4, c[0x0][0x388] ;  /* 0x00007100ff0477ac */ /* 0x000e220008000800 */
[----:B------:R-:W-:Y:S01]  /*0370*/  SHF.L.U32 R5, R5, 0x2, RZ ;  /* 0x0000000205057819 */ /* 0x000fe200000006ff */
[----:B------:R-:W1:Y:S01]  /*0380*/  LDCU.64 UR8, c[0x0][0x390] ;  /* 0x00007200ff0877ac */ /* 0x000e620008000a00 */
[----:B------:R-:W2:Y:S01]  /*0390*/  LDCU UR6, c[0x0][0x3a0] ;  /* 0x00007400ff0677ac */ /* 0x000ea20008000800 */
[----:B------:R-:W3:Y:S02]  /*03a0*/  LDCU.64 UR10, c[0x0][0x3a8] ;  /* 0x00007500ff0a77ac */ /* 0x000ee40008000a00 */
[----:B0-----:R-:W-:Y:S01]  /*03b0*/  IMAD R8, R8, UR4, R5 ;  /* 0x0000000408087c24 */ /* 0x001fe2000f8e0205 */
[----:B------:R-:W0:Y:S03]  /*03c0*/  LDCU.64 UR4, c[0x0][0x358] ;  /* 0x00006b00ff0477ac */ /* 0x000e260008000a00 */
[----:B------:R-:W-:-:S05]  /*03d0*/  VIADD R2, R8, 0x2 ;  /* 0x0000000208027836 */ /* 0x000fca0000000000 */
[----:B-1----:R-:W-:-:S04]  /*03e0*/  IADD3 R2, P0, PT, R2, UR8, RZ ;  /* 0x0000000802027c10 */ /* 0x002fc8000ff1e0ff */
[----:B------:R-:W-:-:S05]  /*03f0*/  IADD3.X R3, PT, PT, RZ, UR9, RZ, P0, !PT ;  /* 0x00000009ff037c10 */ /* 0x000fca00087fe4ff */
[----:B0-----:R-:W4:Y:S01]  /*0400*/  LDG.E.U8 R13, desc[UR4][R2.64] ;  /* 0x00000004020d7981 */ /* 0x001f22000c1e1100 */
[----:B--2---:R-:W-:Y:S02]  /*0410*/  IMAD R5, R6, UR6, RZ ;  /* 0x0000000606057c24 */ /* 0x004fe4000f8e02ff */
[----:B------:R-:W-:Y:S02]  /*0420*/  VIADD R6, R8, 0x1 ;  /* 0x0000000108067836 */ /* 0x000fe40000000000 */
[----:B------:R-:W-:-:S03]  /*0430*/  IMAD R0, R0, 0x3, R5 ;  /* 0x0000000300007824 */ /* 0x000fc600078e0205 */
[----:B------:R-:W-:Y:S02]  /*0440*/  IADD3 R6, P1, PT, R6, UR8, RZ ;  /* 0x0000000806067c10 */ /* 0x000fe4000ff3e0ff */
[----:B---3--:R-:W-:-:S03]  /*0450*/  IADD3 R4, P0, PT, R0, UR10, RZ ;  /* 0x0000000a00047c10 */ /* 0x008fc6000ff1e0ff */
[----:B------:R-:W-:Y:S01]  /*0460*/  IMAD.X R7, RZ, RZ, UR9, P1 ;  /* 0x00000009ff077e24 */ /* 0x000fe200088e06ff */
[----:B------:R-:W-:-:S05]  /*0470*/  IADD3.X R5, PT, PT, RZ, UR11, RZ, P0, !PT ;  /* 0x0000000bff057c10 */ /* 0x000fca00087fe4ff */
[----:B----4-:R-:W-:Y:S04]  /*0480*/  STG.E.U8 desc[UR4][R4.64], R13 ;  /* 0x0000000d04007986 */ /* 0x010fe8000c101104 */
[----:B------:R-:W2:Y:S01]  /*0490*/  LDG.E.U8 R7, desc[UR4][R6.64] ;  /* 0x0000000406077981 */ /* 0x000ea2000c1e1100 */
[----:B------:R-:W-:Y:S02]  /*04a0*/  IADD3 R2, PT, PT, R0, 0x1, RZ ;  /* 0x0000000100027810 */ /* 0x000fe40007ffe0ff */
[----:B------:R-:W-:Y:S02]  /*04b0*/  IADD3 R8, P1, PT, R8, UR8, RZ ;  /* 0x0000000808087c10 */ /* 0x000fe4000ff3e0ff */
[----:B------:R-:W-:-:S03]  /*04c0*/  IADD3 R2, P0, PT, R2, UR10, RZ ;  /* 0x0000000a02027c10 */ /* 0x000fc6000ff1e0ff */
[----:B------:R-:W-:Y:S01]  /*04d0*/  IMAD.X R9, RZ, RZ, UR9, P1 ;  /* 0x00000009ff097e24 */ /* 0x000fe200088e06ff */
[----:B------:R-:W-:Y:S01]  /*04e0*/  IADD3.X R3, PT, PT, RZ, UR11, RZ, P0, !PT ;  /* 0x0000000bff037c10 */ /* 0x000fe200087fe4ff */
[----:B------:R-:W-:-:S04]  /*04f0*/  VIADD R0, R0, 0x2 ;  /* 0x0000000200007836 */ /* 0x000fc80000000000 */
[----:B--2---:R-:W-:Y:S04]  /*0500*/  STG.E.U8 desc[UR4][R2.64], R7 ;  /* 0x0000000702007986 */ /* 0x004fe8000c101104 */
[----:B------:R-:W2:Y:S01]  /*0510*/  LDG.E.U8 R9, desc[UR4][R8.64] ;  /* 0x0000000408097981 */ /* 0x000ea2000c1e1100 */
[----:B------:R-:W-:-:S04]  /*0520*/  IADD3 R10, P0, PT, R0, UR10, RZ ;  /* 0x0000000a000a7c10 */ /* 0x000fc8000ff1e0ff */
[----:B------:R-:W-:-:S05]  /*0530*/  IADD3.X R11, PT, PT, RZ, UR11, RZ, P0, !PT ;  /* 0x0000000bff0b7c10 */ /* 0x000fca00087fe4ff */
[----:B--2---:R-:W-:Y:S01]  /*0540*/  STG.E.U8 desc[UR4][R10.64], R9 ;  /* 0x000000090a007986 */ /* 0x004fe2000c101104 */
[----:B------:R-:W-:Y:S05]  /*0550*/  EXIT ;  /* 0x000000000000794d */ /* 0x000fea0003800000 */
.L_x_0:
[----:B------:R-:W-:-:S00]  /*0560*/  BRA `(.L_x_0) ;  /* 0xfffffffc00fc7947 */ /* 0x000fc0000383ffff */
[----:B------:R-:W-:-:S00]  /*0570*/  NOP ;  /* 0x0000000000007918 */ /* 0x000fc00000000000 */
        /* <DEDUP_REMOVED lines=8> */
.L_x_1:


//--------------------- .nv.shared.reserved.0     --------------------------
	.section	.nv.shared.reserved.0,"aw",@nobits
	.weak		__nv_reservedSMEM_offset_0_alias
	.size		__nv_reservedSMEM_offset_0_alias, 0, 64
	.other		__nv_reservedSMEM_offset_0_alias,@"STO_CUDA_RESERVED_SHARED STV_DEFAULT"
__nv_reservedSMEM_offset_0_alias:
	.zero		0
	.zero		64


//--------------------- .nv.constant0.RGBX_to_RGB --------------------------
	.section	.nv.constant0.RGBX_to_RGB,"a",@progbits
	.sectionflags	@""
	.align	4
.nv.constant0.RGBX_to_RGB:
	.zero		944


//--------------------- SYMBOLS --------------------------

	.type		.nv.reservedSmem.offset0,@object
	.size		.nv.reservedSmem.offset0,0x4
